







.version 7.0
.target sm_52
.address_size 64



.visible .entry _Z11gemm_kernelPfS_S_(
.param .u64 _Z11gemm_kernelPfS_S__param_0,
.param .u64 _Z11gemm_kernelPfS_S__param_1,
.param .u64 _Z11gemm_kernelPfS_S__param_2
)
{
.reg .pred %p<5>;
.reg .f32 %f<37>;
.reg .b32 %r<22>;
.reg .b64 %rd<16>;


ld.param.u64 %rd7, [_Z11gemm_kernelPfS_S__param_0];
ld.param.u64 %rd8, [_Z11gemm_kernelPfS_S__param_1];
ld.param.u64 %rd9, [_Z11gemm_kernelPfS_S__param_2];
mov.u32 %r1, %ntid.x;
mov.u32 %r2, %ctaid.x;
mov.u32 %r3, %tid.x;
mad.lo.s32 %r20, %r1, %r2, %r3;
mov.u32 %r5, %ntid.y;
mov.u32 %r6, %ctaid.y;
mov.u32 %r7, %tid.y;
mad.lo.s32 %r8, %r5, %r6, %r7;
setp.lt.s32	%p1, %r8, 512;
setp.lt.s32	%p2, %r20, 512;
and.pred %p3, %p1, %p2;
@!%p3 bra BB0_3;
bra.uni BB0_1;

BB0_1:
cvta.to.global.u64 %rd1, %rd8;
cvta.to.global.u64 %rd10, %rd9;
shl.b32 %r15, %r8, 9;
add.s32 %r16, %r15, %r20;
mul.wide.s32 %rd11, %r16, 4;
add.s64 %rd2, %rd10, %rd11;
ld.global.f32 %f4, [%rd2];
mul.f32 %f36, %f4, 0f4504B000;
st.global.f32 [%rd2], %f36;
mul.lo.s32 %r17, %r5, %r6;
shl.b32 %r18, %r17, 9;
mad.lo.s32 %r19, %r7, 512, %r18;
mul.wide.s32 %rd3, %r19, 4;
cvta.to.global.u64 %rd15, %rd7;
mov.u32 %r21, -512;

BB0_2:
add.s64 %rd12, %rd15, %rd3;
ld.global.f32 %f5, [%rd12];
mul.f32 %f6, %f5, 0f46FD3800;
mul.wide.s32 %rd13, %r20, 4;
add.s64 %rd14, %rd1, %rd13;
ld.global.f32 %f7, [%rd14];
fma.rn.f32 %f8, %f6, %f7, %f36;
st.global.f32 [%rd2], %f8;
ld.global.f32 %f9, [%rd12+4];
mul.f32 %f10, %f9, 0f46FD3800;
ld.global.f32 %f11, [%rd14+2048];
fma.rn.f32 %f12, %f10, %f11, %f8;
st.global.f32 [%rd2], %f12;
ld.global.f32 %f13, [%rd12+8];
mul.f32 %f14, %f13, 0f46FD3800;
ld.global.f32 %f15, [%rd14+4096];
fma.rn.f32 %f16, %f14, %f15, %f12;
st.global.f32 [%rd2], %f16;
ld.global.f32 %f17, [%rd12+12];
mul.f32 %f18, %f17, 0f46FD3800;
ld.global.f32 %f19, [%rd14+6144];
fma.rn.f32 %f20, %f18, %f19, %f16;
st.global.f32 [%rd2], %f20;
ld.global.f32 %f21, [%rd12+16];
mul.f32 %f22, %f21, 0f46FD3800;
ld.global.f32 %f23, [%rd14+8192];
fma.rn.f32 %f24, %f22, %f23, %f20;
st.global.f32 [%rd2], %f24;
ld.global.f32 %f25, [%rd12+20];
mul.f32 %f26, %f25, 0f46FD3800;
ld.global.f32 %f27, [%rd14+10240];
fma.rn.f32 %f28, %f26, %f27, %f24;
st.global.f32 [%rd2], %f28;
ld.global.f32 %f29, [%rd12+24];
mul.f32 %f30, %f29, 0f46FD3800;
ld.global.f32 %f31, [%rd14+12288];
fma.rn.f32 %f32, %f30, %f31, %f28;
st.global.f32 [%rd2], %f32;
ld.global.f32 %f33, [%rd12+28];
mul.f32 %f34, %f33, 0f46FD3800;
ld.global.f32 %f35, [%rd14+14336];
fma.rn.f32 %f36, %f34, %f35, %f32;
st.global.f32 [%rd2], %f36;
add.s32 %r20, %r20, 4096;
add.s64 %rd15, %rd15, 32;
add.s32 %r21, %r21, 8;
setp.ne.s32	%p4, %r21, 0;
@%p4 bra BB0_2;

BB0_3:
ret;
}




// ===== COMPILED SASS (sm_100) =====

	.target	sm_100

	.elftype	@"ET_EXEC"


//--------------------- .note.nv.tkinfo           --------------------------
	.section	.note.nv.tkinfo,"",@"SHT_NOTE"
	.sectionflags	@"SHF_NOTE_NV_TKINFO"
	.tkinfo
        /*0018*/ 	.word	0x00000002
        /*0030*/ 	.string	""
        /*0030*/ 	.string	"ptxas"
        /*0030*/ 	.string	"Cuda compilation tools, release 13.0, V13.0.88"
        /*0030*/ 	.string	"Build cuda_13.0.r13.0/compiler.36424714_0"
        /*0030*/ 	.string	"-arch sm_100 "



//--------------------- .note.nv.cuinfo           --------------------------
	.section	.note.nv.cuinfo,"",@"SHT_NOTE"
	.sectionflags	@"SHF_NOTE_NV_CUINFO"
        /*0018*/ 	.short	0x0002
        /*001a*/ 	.short	0x0034
        /*001c*/ 	.short	0x0082
	.zero		2


//--------------------- .nv.info                  --------------------------
	.section	.nv.info,"",@"SHT_CUDA_INFO"
	.align	4


	//----- nvinfo : EIATTR_REGCOUNT
	.align		4
        /*0000*/ 	.byte	0x04, 0x2f
        /*0002*/ 	.short	(.L_1 - .L_0)
	.align		4
.L_0:
        /*0004*/ 	.word	index@(_Z11gemm_kernelPfS_S_)
        /*0008*/ 	.word	0x00000016


	//----- nvinfo : EIATTR_FRAME_SIZE
	.align		4
.L_1:
        /*000c*/ 	.byte	0x04, 0x11
        /*000e*/ 	.short	(.L_3 - .L_2)
	.align		4
.L_2:
        /*0010*/ 	.word	index@(_Z11gemm_kernelPfS_S_)
        /*0014*/ 	.word	0x00000000


	//----- nvinfo : EIATTR_MIN_STACK_SIZE
	.align		4
.L_3:
        /*0018*/ 	.byte	0x04, 0x12
        /*001a*/ 	.short	(.L_5 - .L_4)
	.align		4
.L_4:
        /*001c*/ 	.word	index@(_Z11gemm_kernelPfS_S_)
        /*0020*/ 	.word	0x00000000
.L_5:


//--------------------- .nv.compat                --------------------------
	.section	.nv.compat,"",@"SHT_CUDA_COMPAT_INFO"
	.align	4
        /*0000*/ 	.byte	0x02, 0x09, 0x00, 0x00, 0x02, 0x02, 0x01, 0x00, 0x02, 0x05, 0x05, 0x00, 0x03, 0x07, 0x01, 0x01
        /*0010*/ 	.byte	0x02, 0x03, 0x00, 0x00, 0x02, 0x06, 0x01, 0x00, 0x04, 0x0b, 0x08, 0x00, 0x09, 0x00, 0x00, 0x00
        /*0020*/ 	.byte	0x00, 0x00, 0x00, 0x00


//--------------------- .nv.info._Z11gemm_kernelPfS_S_ --------------------------
	.section	.nv.info._Z11gemm_kernelPfS_S_,"",@"SHT_CUDA_INFO"
	.sectionflags	@""
	.align	4


	//----- nvinfo : EIATTR_CUDA_API_VERSION
	.align		4
        /*0000*/ 	.byte	0x04, 0x37
        /*0002*/ 	.short	(.L_7 - .L_6)
.L_6:
        /*0004*/ 	.word	0x00000082


	//----- nvinfo : EIATTR_KPARAM_INFO
	.align		4
.L_7:
        /*0008*/ 	.byte	0x04, 0x17
        /*000a*/ 	.short	(.L_9 - .L_8)
.L_8:
        /*000c*/ 	.word	0x00000000
        /*0010*/ 	.short	0x0002
        /*0012*/ 	.short	0x0010
        /*0014*/ 	.byte	0x00, 0xf0, 0x21, 0x00


	//----- nvinfo : EIATTR_KPARAM_INFO
	.align		4
.L_9:
        /*0018*/ 	.byte	0x04, 0x17
        /*001a*/ 	.short	(.L_11 - .L_10)
.L_10:
        /*001c*/ 	.word	0x00000000
        /*0020*/ 	.short	0x0001
        /*0022*/ 	.short	0x0008
        /*0024*/ 	.byte	0x00, 0xf0, 0x21, 0x00


	//----- nvinfo : EIATTR_KPARAM_INFO
	.align		4
.L_11:
        /*0028*/ 	.byte	0x04, 0x17
        /*002a*/ 	.short	(.L_13 - .L_12)
.L_12:
        /*002c*/ 	.word	0x00000000
        /*0030*/ 	.short	0x0000
        /*0032*/ 	.short	0x0000
        /*0034*/ 	.byte	0x00, 0xf0, 0x21, 0x00


	//----- nvinfo : EIATTR_SPARSE_MMA_MASK
	.align		4
.L_13:
        /*0038*/ 	.byte	0x03, 0x50
        /*003a*/ 	.short	0x0000


	//----- nvinfo : EIATTR_MAXREG_COUNT
	.align		4
        /*003c*/ 	.byte	0x03, 0x1b
        /*003e*/ 	.short	0x00ff


	//----- nvinfo : EIATTR_MERCURY_ISA_VERSION
	.align		4
        /*0040*/ 	.byte	0x03, 0x5f
        /*0042*/ 	.short	0x0101


	//----- nvinfo : EIATTR_VRC_CTA_INIT_COUNT
	.align		4
        /*0044*/ 	.byte	0x02, 0x4a
	.zero		1
	.zero		1


	//----- nvinfo : EIATTR_EXIT_INSTR_OFFSETS
	.align		4
        /*0048*/ 	.byte	0x04, 0x1c
        /*004a*/ 	.short	(.L_15 - .L_14)


	//   ....[0]....
.L_14:
        /*004c*/ 	.word	0x000000b0


	//   ....[1]....
        /*0050*/ 	.word	0x00000c80


	//----- nvinfo : EIATTR_CBANK_PARAM_SIZE
	.align		4
.L_15:
        /*0054*/ 	.byte	0x03, 0x19
        /*0056*/ 	.short	0x0018


	//----- nvinfo : EIATTR_PARAM_CBANK
	.align		4
        /*0058*/ 	.byte	0x04, 0x0a
        /*005a*/ 	.short	(.L_17 - .L_16)
	.align		4
.L_16:
        /*005c*/ 	.word	index@(.nv.constant0._Z11gemm_kernelPfS_S_)
        /*0060*/ 	.short	0x0380
        /*0062*/ 	.short	0x0018


	//----- nvinfo : EIATTR_SW_WAR
	.align		4
.L_17:
        /*0064*/ 	.byte	0x04, 0x36
        /*0066*/ 	.short	(.L_19 - .L_18)
.L_18:
        /*0068*/ 	.word	0x00000008
.L_19:


//--------------------- .nv.callgraph             --------------------------
	.section	.nv.callgraph,"",@"SHT_CUDA_CALLGRAPH"
	.align	4
	.sectionentsize	8
	.align		4
        /*0000*/ 	.word	0x00000000
	.align		4
        /*0004*/ 	.word	0xffffffff
	.align		4
        /*0008*/ 	.word	0x00000000
	.align		4
        /*000c*/ 	.word	0xfffffffe
	.align		4
        /*0010*/ 	.word	0x00000000
	.align		4
        /*0014*/ 	.word	0xfffffffd
	.align		4
        /*0018*/ 	.word	0x00000000
	.align		4
        /*001c*/ 	.word	0xfffffffc


//--------------------- .text._Z11gemm_kernelPfS_S_ --------------------------
	.section	.text._Z11gemm_kernelPfS_S_,"ax",@progbits
	.align	128
        .global         _Z11gemm_kernelPfS_S_
        .type           _Z11gemm_kernelPfS_S_,@function
        .size           _Z11gemm_kernelPfS_S_,(.L_x_2 - _Z11gemm_kernelPfS_S_)
        .other          _Z11gemm_kernelPfS_S_,@"STO_CUDA_ENTRY STV_DEFAULT"
_Z11gemm_kernelPfS_S_:
.text._Z11gemm_kernelPfS_S_:
[----:B------:R-:W-:Y:S01]  /*0000*/  LDC R1, c[0x0][0x37c] ;  /* 0x0000df00ff017b82 */ /* 0x000fe20000000800 */
[----:B------:R-:W0:Y:S01]  /*0010*/  S2R R0, SR_CTAID.X ;  /* 0x0000000000007919 */ /* 0x000e220000002500 */
[----:B------:R-:W0:Y:S01]  /*0020*/  LDCU UR4, c[0x0][0x360] ;  /* 0x00006c00ff0477ac */ /* 0x000e220008000800 */
[----:B------:R-:W0:Y:S01]  /*0030*/  S2R R3, SR_TID.X ;  /* 0x0000000000037919 */ /* 0x000e220000002100 */
[----:B------:R-:W1:Y:S01]  /*0040*/  LDCU UR5, c[0x0][0x364] ;  /* 0x00006c80ff0577ac */ /* 0x000e620008000800 */
[----:B------:R-:W1:Y:S01]  /*0050*/  S2R R6, SR_CTAID.Y ;  /* 0x0000000000067919 */ /* 0x000e620000002600 */
[----:B------:R-:W1:Y:S01]  /*0060*/  S2R R7, SR_TID.Y ;  /* 0x0000000000077919 */ /* 0x000e620000002200 */
[----:B0-----:R-:W-:-:S05]  /*0070*/  IMAD R0, R0, UR4, R3 ;  /* 0x0000000400007c24 */ /* 0x001fca000f8e0203 */
[----:B------:R-:W-:Y:S01]  /*0080*/  ISETP.GE.AND P0, PT, R0, 0x200, PT ;  /* 0x000002000000780c */ /* 0x000fe20003f06270 */
[----:B-1----:R-:W-:-:S05]  /*0090*/  IMAD R5, R6, UR5, R7 ;  /* 0x0000000506057c24 */ /* 0x002fca000f8e0207 */
[----:B------:R-:W-:-:S13]  /*00a0*/  ISETP.LT.AND P0, PT, R5, 0x200, !P0 ;  /* 0x000002000500780c */ /* 0x000fda0004701270 */
[----:B------:R-:W-:Y:S05]  /*00b0*/  @!P0 EXIT ;  /* 0x000000000000894d */ /* 0x000fea0003800000 */
[----:B------:R-:W0:Y:S01]  /*00c0*/  LDC.64 R2, c[0x0][0x390] ;  /* 0x0000e400ff027b82 */ /* 0x000e220000000a00 */
[----:B------:R-:W1:Y:S01]  /*00d0*/  LDCU.64 UR6, c[0x0][0x358] ;  /* 0x00006b00ff0677ac */ /* 0x000e620008000a00 */
[----:B------:R-:W-:Y:S01]  /*00e0*/  LEA R5, R5, R0, 0x9 ;  /* 0x0000000005057211 */ /* 0x000fe200078e48ff */
[----:B------:R-:W2:Y:S04]  /*00f0*/  LDCU.64 UR8, c[0x0][0x380] ;  /* 0x00007000ff0877ac */ /* 0x000ea80008000a00 */
[----:B0-----:R-:W-:-:S05]  /*0100*/  IMAD.WIDE R2, R5, 0x4, R2 ;  /* 0x0000000405027825 */ /* 0x001fca00078e0202 */
[----:B-1----:R-:W3:Y:S01]  /*0110*/  LDG.E R4, desc[UR6][R2.64] ;  /* 0x0000000602047981 */ /* 0x002ee2000c1e1900 */
[----:B------:R-:W-:Y:S01]  /*0120*/  IMAD R8, R6, UR5, R7 ;  /* 0x0000000506087c24 */ /* 0x000fe2000f8e0207 */
[----:B------:R-:W-:-:S04]  /*0130*/  UMOV UR4, 0xfffffe00 ;  /* 0xfffffe0000047882 */ /* 0x000fc80000000000 */
[----:B------:R-:W-:Y:S01]  /*0140*/  SHF.L.U32 R8, R8, 0x9, RZ ;  /* 0x0000000908087819 */ /* 0x000fe200000006ff */
[----:B---3--:R-:W-:-:S05]  /*0150*/  FMUL R9, R4, 2123 ;  /* 0x4504b00004097820 */ /* 0x008fca0000400000 */
[----:B--2---:R0:W-:Y:S02]  /*0160*/  STG.E desc[UR6][R2.64], R9 ;  /* 0x0000000902007986 */ /* 0x0041e4000c101906 */
.L_x_0:
[----:B------:R-:W1:Y:S01]  /*0170*/  LDC.64 R6, c[0x0][0x388] ;  /* 0x0000e200ff067b82 */ /* 0x000e620000000a00 */
[----:B------:R-:W-:Y:S02]  /*0180*/  MOV R4, UR8 ;  /* 0x0000000800047c02 */ /* 0x000fe40008000f00 */
[----:B------:R-:W-:-:S03]  /*0190*/  MOV R5, UR9 ;  /* 0x0000000900057c02 */ /* 0x000fc60008000f00 */
[----:B------:R-:W-:-:S05]  /*01a0*/  IMAD.WIDE R4, R8, 0x4, R4 ;  /* 0x0000000408047825 */ /* 0x000fca00078e0204 */
[----:B--2---:R-:W2:Y:S01]  /*01b0*/  LDG.E R12, desc[UR6][R4.64] ;  /* 0x00000006040c7981 */ /* 0x004ea2000c1e1900 */
[----:B-1----:R-:W-:-:S05]  /*01c0*/  IMAD.WIDE R10, R0, 0x4, R6 ;  /* 0x00000004000a7825 */ /* 0x002fca00078e0206 */
[----:B------:R-:W3:Y:S01]  /*01d0*/  LDG.E R13, desc[UR6][R10.64] ;  /* 0x000000060a0d7981 */ /* 0x000ee2000c1e1900 */
[----:B--2---:R-:W-:-:S04]  /*01e0*/  FMUL R12, R12, 32412 ;  /* 0x46fd38000c0c7820 */ /* 0x004fc80000400000 */
[----:B---3--:R-:W-:-:S05]  /*01f0*/  FFMA R13, R12, R13, R9 ;  /* 0x0000000d0c0d7223 */ /* 0x008fca0000000009 */
[----:B------:R1:W-:Y:S04]  /*0200*/  STG.E desc[UR6][R2.64], R13 ;  /* 0x0000000d02007986 */ /* 0x0003e8000c101906 */
[----:B0-----:R-:W2:Y:S04]  /*0210*/  LDG.E R9, desc[UR6][R4.64+0x4] ;  /* 0x0000040604097981 */ /* 0x001ea8000c1e1900 */
[----:B------:R-:W3:Y:S01]  /*0220*/  LDG.E R14, desc[UR6][R10.64+0x800] ;  /* 0x000800060a0e7981 */ /* 0x000ee2000c1e1900 */
[----:B--2---:R-:W-:-:S04]  /*0230*/  FMUL R12, R9, 32412 ;  /* 0x46fd3800090c7820 */ /* 0x004fc80000400000 */
[----:B---3--:R-:W-:-:S05]  /*0240*/  FFMA R9, R12, R14, R13 ;  /* 0x0000000e0c097223 */ /* 0x008fca000000000d */
[----:B------:R0:W-:Y:S04]  /*0250*/  STG.E desc[UR6][R2.64], R9 ;  /* 0x0000000902007986 */ /* 0x0001e8000c101906 */
[----:B------:R-:W2:Y:S04]  /*0260*/  LDG.E R12, desc[UR6][R4.64+0x8] ;  /* 0x00000806040c7981 */ /* 0x000ea8000c1e1900 */
[----:B------:R-:W3:Y:S01]  /*0270*/  LDG.E R14, desc[UR6][R10.64+0x1000] ;  /* 0x001000060a0e7981 */ /* 0x000ee2000c1e1900 */
[----:B--2---:R-:W-:-:S04]  /*0280*/  FMUL R12, R12, 32412 ;  /* 0x46fd38000c0c7820 */ /* 0x004fc80000400000 */
[----:B---3--:R-:W-:-:S05]  /*0290*/  FFMA R15, R12, R14, R9 ;  /* 0x0000000e0c0f7223 */ /* 0x008fca0000000009 */
[----:B------:R2:W-:Y:S04]  /*02a0*/  STG.E desc[UR6][R2.64], R15 ;  /* 0x0000000f02007986 */ /* 0x0005e8000c101906 */
[----:B------:R-:W3:Y:S04]  /*02b0*/  LDG.E R12, desc[UR6][R4.64+0xc] ;  /* 0x00000c06040c7981 */ /* 0x000ee8000c1e1900 */
[----:B-1----:R-:W4:Y:S01]  /*02c0*/  LDG.E R13, desc[UR6][R10.64+0x1800] ;  /* 0x001800060a0d7981 */ /* 0x002f22000c1e1900 */
[----:B---3--:R-:W-:-:S04]  /*02d0*/  FMUL R12, R12, 32412 ;  /* 0x46fd38000c0c7820 */ /* 0x008fc80000400000 */
[----:B----4-:R-:W-:-:S05]  /*02e0*/  FFMA R13, R12, R13, R15 ;  /* 0x0000000d0c0d7223 */ /* 0x010fca000000000f */
[----:B------:R1:W-:Y:S04]  /*02f0*/  STG.E desc[UR6][R2.64], R13 ;  /* 0x0000000d02007986 */ /* 0x0003e8000c101906 */
[----:B0-----:R-:W3:Y:S04]  /*0300*/  LDG.E R9, desc[UR6][R4.64+0x10] ;  /* 0x0000100604097981 */ /* 0x001ee8000c1e1900 */
[----:B------:R-:W4:Y:S01]  /*0310*/  LDG.E R14, desc[UR6][R10.64+0x2000] ;  /* 0x002000060a0e7981 */ /* 0x000f22000c1e1900 */
[----:B---3--:R-:W-:-:S04]  /*0320*/  FMUL R12, R9, 32412 ;  /* 0x46fd3800090c7820 */ /* 0x008fc80000400000 */
[----:B----4-:R-:W-:-:S05]  /*0330*/  FFMA R9, R12, R14, R13 ;  /* 0x0000000e0c097223 */ /* 0x010fca000000000d */
[----:B------:R0:W-:Y:S04]  /*0340*/  STG.E desc[UR6][R2.64], R9 ;  /* 0x0000000902007986 */ /* 0x0001e8000c101906 */
[----:B------:R-:W3:Y:S04]  /*0350*/  LDG.E R12, desc[UR6][R4.64+0x14] ;  /* 0x00001406040c7981 */ /* 0x000ee8000c1e1900 */
[----:B------:R-:W2:Y:S01]  /*0360*/  LDG.E R14, desc[UR6][R10.64+0x2800] ;  /* 0x002800060a0e7981 */ /* 0x000ea2000c1e1900 */
[----:B---3--:R-:W-:-:S04]  /*0370*/  FMUL R12, R12, 32412 ;  /* 0x46fd38000c0c7820 */ /* 0x008fc80000400000 */
[----:B--2---:R-:W-:-:S05]  /*0380*/  FFMA R15, R12, R14, R9 ;  /* 0x0000000e0c0f7223 */ /* 0x004fca0000000009 */
[----:B------:R2:W-:Y:S04]  /*0390*/  STG.E desc[UR6][R2.64], R15 ;  /* 0x0000000f02007986 */ /* 0x0005e8000c101906 */
[----:B------:R-:W3:Y:S04]  /*03a0*/  LDG.E R12, desc[UR6][R4.64+0x18] ;  /* 0x00001806040c7981 */ /* 0x000ee8000c1e1900 */
[----:B-1----:R-:W4:Y:S01]  /*03b0*/  LDG.E R13, desc[UR6][R10.64+0x3000] ;  /* 0x003000060a0d7981 */ /* 0x002f22000c1e1900 */
[----:B---3--:R-:W-:-:S04]  /*03c0*/  FMUL R12, R12, 32412 ;  /* 0x46fd38000c0c7820 */ /* 0x008fc80000400000 */
[----:B----4-:R-:W-:-:S05]  /*03d0*/  FFMA R17, R12, R13, R15 ;  /* 0x0000000d0c117223 */ /* 0x010fca000000000f */
[----:B------:R-:W-:Y:S04]  /*03e0*/  STG.E desc[UR6][R2.64], R17 ;  /* 0x0000001102007986 */ /* 0x000fe8000c101906 */
[----:B0-----:R-:W3:Y:S04]  /*03f0*/  LDG.E R9, desc[UR6][R4.64+0x1c] ;  /* 0x00001c0604097981 */ /* 0x001ee8000c1e1900 */
[----:B------:R-:W4:Y:S01]  /*0400*/  LDG.E R13, desc[UR6][R10.64+0x3800] ;  /* 0x003800060a0d7981 */ /* 0x000f22000c1e1900 */
[----:B------:R-:W-:Y:S01]  /*0410*/  IADD3 R19, PT, PT, R0, 0x1000, RZ ;  /* 0x0000100000137810 */ /* 0x000fe20007ffe0ff */
[----:B---3--:R-:W-:-:S04]  /*0420*/  FMUL R12, R9, 32412 ;  /* 0x46fd3800090c7820 */ /* 0x008fc80000400000 */
[----:B----4-:R-:W-:Y:S01]  /*0430*/  FFMA R9, R12, R13, R17 ;  /* 0x0000000d0c097223 */ /* 0x010fe20000000011 */
[----:B------:R-:W-:-:S04]  /*0440*/  IMAD.WIDE R12, R19, 0x4, R6 ;  /* 0x00000004130c7825 */ /* 0x000fc800078e0206 */
[----:B------:R0:W-:Y:S04]  /*0450*/  STG.E desc[UR6][R2.64], R9 ;  /* 0x0000000902007986 */ /* 0x0001e8000c101906 */
[----:B------:R-:W3:Y:S04]  /*0460*/  LDG.E R14, desc[UR6][R4.64+0x20] ;  /* 0x00002006040e7981 */ /* 0x000ee8000c1e1900 */
[----:B--2---:R-:W2:Y:S01]  /*0470*/  LDG.E R15, desc[UR6][R12.64] ;  /* 0x000000060c0f7981 */ /* 0x004ea2000c1e1900 */
[----:B---3--:R-:W-:-:S04]  /*0480*/  FMUL R14, R14, 32412 ;  /* 0x46fd38000e0e7820 */ /* 0x008fc80000400000 */
[----:B--2---:R-:W-:-:S05]  /*0490*/  FFMA R15, R14, R15, R9 ;  /* 0x0000000f0e0f7223 */ /* 0x004fca0000000009 */
[----:B------:R1:W-:Y:S04]  /*04a0*/  STG.E desc[UR6][R2.64], R15 ;  /* 0x0000000f02007986 */ /* 0x0003e8000c101906 */
[----:B------:R-:W2:Y:S04]  /*04b0*/  LDG.E R10, desc[UR6][R4.64+0x24] ;  /* 0x00002406040a7981 */ /* 0x000ea8000c1e1900 */
[----:B------:R-:W3:Y:S01]  /*04c0*/  LDG.E R11, desc[UR6][R12.64+0x800] ;  /* 0x000800060c0b7981 */ /* 0x000ee2000c1e1900 */
[----:B--2---:R-:W-:-:S04]  /*04d0*/  FMUL R10, R10, 32412 ;  /* 0x46fd38000a0a7820 */ /* 0x004fc80000400000 */
[----:B---3--:R-:W-:-:S05]  /*04e0*/  FFMA R11, R10, R11, R15 ;  /* 0x0000000b0a0b7223 */ /* 0x008fca000000000f */
[----:B------:R2:W-:Y:S04]  /*04f0*/  STG.E desc[UR6][R2.64], R11 ;  /* 0x0000000b02007986 */ /* 0x0005e8000c101906 */
[----:B0-----:R-:W3:Y:S04]  /*0500*/  LDG.E R9, desc[UR6][R4.64+0x28] ;  /* 0x0000280604097981 */ /* 0x001ee8000c1e1900 */
[----:B------:R-:W4:Y:S01]  /*0510*/  LDG.E R14, desc[UR6][R12.64+0x1000] ;  /* 0x001000060c0e7981 */ /* 0x000f22000c1e1900 */
[----:B---3--:R-:W-:-:S04]  /*0520*/  FMUL R10, R9, 32412 ;  /* 0x46fd3800090a7820 */ /* 0x008fc80000400000 */
[----:B----4-:R-:W-:-:S05]  /*0530*/  FFMA R9, R10, R14, R11 ;  /* 0x0000000e0a097223 */ /* 0x010fca000000000b */
[----:B------:R0:W-:Y:S04]  /*0540*/  STG.E desc[UR6][R2.64], R9 ;  /* 0x0000000902007986 */ /* 0x0001e8000c101906 */
[----:B------:R-:W3:Y:S04]  /*0550*/  LDG.E R10, desc[UR6][R4.64+0x2c] ;  /* 0x00002c06040a7981 */ /* 0x000ee8000c1e1900 */
[----:B------:R-:W1:Y:S01]  /*0560*/  LDG.E R14, desc[UR6][R12.64+0x1800] ;  /* 0x001800060c0e7981 */ /* 0x000e62000c1e1900 */
[----:B---3--:R-:W-:-:S04]  /*0570*/  FMUL R10, R10, 32412 ;  /* 0x46fd38000a0a7820 */ /* 0x008fc80000400000 */
[----:B-1----:R-:W-:-:S05]  /*0580*/  FFMA R15, R10, R14, R9 ;  /* 0x0000000e0a0f7223 */ /* 0x002fca0000000009 */
[----:B------:R1:W-:Y:S04]  /*0590*/  STG.E desc[UR6][R2.64], R15 ;  /* 0x0000000f02007986 */ /* 0x0003e8000c101906 */
[----:B------:R-:W3:Y:S04]  /*05a0*/  LDG.E R10, desc[UR6][R4.64+0x30] ;  /* 0x00003006040a7981 */ /* 0x000ee8000c1e1900 */
[----:B--2---:R-:W2:Y:S01]  /*05b0*/  LDG.E R11, desc[UR6][R12.64+0x2000] ;  /* 0x002000060c0b7981 */ /* 0x004ea2000c1e1900 */
[----:B---3--:R-:W-:-:S04]  /*05c0*/  FMUL R10, R10, 32412 ;  /* 0x46fd38000a0a7820 */ /* 0x008fc80000400000 */
[----:B--2---:R-:W-:-:S05]  /*05d0*/  FFMA R11, R10, R11, R15 ;  /* 0x0000000b0a0b7223 */ /* 0x004fca000000000f */
        /* <DEDUP_REMOVED lines=13> */
[----:B------:R-:W-:Y:S01]  /*06b0*/  IADD3 R19, PT, PT, R0, 0x2000, RZ ;  /* 0x0000200000137810 */ /* 0x000fe20007ffe0ff */
[----:B---3--:R-:W-:-:S04]  /*06c0*/  FMUL R10, R10, 32412 ;  /* 0x46fd38000a0a7820 */ /* 0x008fc80000400000 */
[----:B--2---:R-:W-:Y:S01]  /*06d0*/  FFMA R17, R10, R11, R15 ;  /* 0x0000000b0a117223 */ /* 0x004fe2000000000f */
[----:B------:R-:W-:-:S04]  /*06e0*/  IMAD.WIDE R10, R19, 0x4, R6 ;  /* 0x00000004130a7825 */ /* 0x000fc800078e0206 */
[----:B------:R-:W-:Y:S04]  /*06f0*/  STG.E desc[UR6][R2.64], R17 ;  /* 0x0000001102007986 */ /* 0x000fe8000c101906 */
        /* <DEDUP_REMOVED lines=11> */
[----:B------:R-:W1:Y:S01]  /*07b0*/  LDG.E R14, desc[UR6][R10.64+0x1000] ;  /* 0x001000060a0e7981 */ /* 0x000e62000c1e1900 */
[----:B---3--:R-:W-:-:S04]  /*07c0*/  FMUL R12, R12, 32412 ;  /* 0x46fd38000c0c7820 */ /* 0x008fc80000400000 */
[----:B-1----:R-:W-:-:S05]  /*07d0*/  FFMA R15, R12, R14, R13 ;  /* 0x0000000e0c0f7223 */ /* 0x002fca000000000d */
[----:B------:R1:W-:Y:S04]  /*07e0*/  STG.E desc[UR6][R2.64], R15 ;  /* 0x0000000f02007986 */ /* 0x0003e8000c101906 */
[----:B0-----:R-:W3:Y:S04]  /*07f0*/  LDG.E R9, desc[UR6][R4.64+0x4c] ;  /* 0x00004c0604097981 */ /* 0x001ee8000c1e1900 */
[----:B------:R-:W4:Y:S01]  /*0800*/  LDG.E R14, desc[UR6][R10.64+0x1800] ;  /* 0x001800060a0e7981 */ /* 0x000f22000c1e1900 */
[----:B---3--:R-:W-:-:S04]  /*0810*/  FMUL R12, R9, 32412 ;  /* 0x46fd3800090c7820 */ /* 0x008fc80000400000 */
[----:B----4-:R-:W-:-:S05]  /*0820*/  FFMA R9, R12, R14, R15 ;  /* 0x0000000e0c097223 */ /* 0x010fca000000000f */
[----:B------:R0:W-:Y:S04]  /*0830*/  STG.E desc[UR6][R2.64], R9 ;  /* 0x0000000902007986 */ /* 0x0001e8000c101906 */
[----:B------:R-:W3:Y:S04]  /*0840*/  LDG.E R12, desc[UR6][R4.64+0x50] ;  /* 0x00005006040c7981 */ /* 0x000ee8000c1e1900 */
[----:B--2---:R-:W2:Y:S01]  /*0850*/  LDG.E R13, desc[UR6][R10.64+0x2000] ;  /* 0x002000060a0d7981 */ /* 0x004ea2000c1e1900 */
[----:B---3--:R-:W-:-:S04]  /*0860*/  FMUL R12, R12, 32412 ;  /* 0x46fd38000c0c7820 */ /* 0x008fc80000400000 */
[----:B--2---:R-:W-:-:S05]  /*0870*/  FFMA R13, R12, R13, R9 ;  /* 0x0000000d0c0d7223 */ /* 0x004fca0000000009 */
[----:B------:R2:W-:Y:S04]  /*0880*/  STG.E desc[UR6][R2.64], R13 ;  /* 0x0000000d02007986 */ /* 0x0005e8000c101906 */
[----:B------:R-:W3:Y:S04]  /*0890*/  LDG.E R12, desc[UR6][R4.64+0x54] ;  /* 0x00005406040c7981 */ /* 0x000ee8000c1e1900 */
[----:B------:R-:W1:Y:S01]  /*08a0*/  LDG.E R14, desc[UR6][R10.64+0x2800] ;  /* 0x002800060a0e7981 */ /* 0x000e62000c1e1900 */
[----:B---3--:R-:W-:-:S04]  /*08b0*/  FMUL R12, R12, 32412 ;  /* 0x46fd38000c0c7820 */ /* 0x008fc80000400000 */
[----:B-1----:R-:W-:-:S05]  /*08c0*/  FFMA R15, R12, R14, R13 ;  /* 0x0000000e0c0f7223 */ /* 0x002fca000000000d */
[----:B------:R-:W-:Y:S04]  /*08d0*/  STG.E desc[UR6][R2.64], R15 ;  /* 0x0000000f02007986 */ /* 0x000fe8000c101906 */
[----:B0-----:R-:W3:Y:S04]  /*08e0*/  LDG.E R9, desc[UR6][R4.64+0x58] ;  /* 0x0000580604097981 */ /* 0x001ee8000c1e1900 */
[----:B------:R-:W4:Y:S01]  /*08f0*/  LDG.E R14, desc[UR6][R10.64+0x3000] ;  /* 0x003000060a0e7981 */ /* 0x000f22000c1e1900 */
[----:B---3--:R-:W-:-:S04]  /*0900*/  FMUL R12, R9, 32412 ;  /* 0x46fd3800090c7820 */ /* 0x008fc80000400000 */
[----:B----4-:R-:W-:-:S05]  /*0910*/  FFMA R17, R12, R14, R15 ;  /* 0x0000000e0c117223 */ /* 0x010fca000000000f */
[----:B------:R-:W-:Y:S04]  /*0920*/  STG.E desc[UR6][R2.64], R17 ;  /* 0x0000001102007986 */ /* 0x000fe8000c101906 */
[----:B------:R-:W3:Y:S04]  /*0930*/  LDG.E R9, desc[UR6][R4.64+0x5c] ;  /* 0x00005c0604097981 */ /* 0x000ee8000c1e1900 */
[----:B--2---:R-:W2:Y:S01]  /*0940*/  LDG.E R13, desc[UR6][R10.64+0x3800] ;  /* 0x003800060a0d7981 */ /* 0x004ea2000c1e1900 */
[----:B---3--:R-:W-:Y:S01]  /*0950*/  FMUL R12, R9, 32412 ;  /* 0x46fd3800090c7820 */ /* 0x008fe20000400000 */
[----:B------:R-:W-:-:S03]  /*0960*/  IADD3 R9, PT, PT, R0, 0x3000, RZ ;  /* 0x0000300000097810 */ /* 0x000fc60007ffe0ff */
[----:B--2---:R-:W-:Y:S02]  /*0970*/  FFMA R14, R12, R13, R17 ;  /* 0x0000000d0c0e7223 */ /* 0x004fe40000000011 */
[----:B------:R-:W-:-:S03]  /*0980*/  IMAD.WIDE R6, R9, 0x4, R6 ;  /* 0x0000000409067825 */ /* 0x000fc600078e0206 */
[----:B------:R-:W-:Y:S04]  /*0990*/  STG.E desc[UR6][R2.64], R14 ;  /* 0x0000000e02007986 */ /* 0x000fe8000c101906 */
[----:B------:R-:W2:Y:S04]  /*09a0*/  LDG.E R9, desc[UR6][R4.64+0x60] ;  /* 0x0000600604097981 */ /* 0x000ea8000c1e1900 */
        /* <DEDUP_REMOVED lines=20> */
[----:B-1----:R-:W4:Y:S01]  /*0af0*/  LDG.E R11, desc[UR6][R6.64+0x2000] ;  /* 0x00200006060b7981 */ /* 0x002f22000c1e1900 */
        /* <DEDUP_REMOVED lines=15> */
[----:B------:R-:W-:Y:S02]  /*0bf0*/  UIADD3 UR8, UP0, UPT, UR8, 0x80, URZ ;  /* 0x0000008008087890 */ /* 0x000fe4000ff1e0ff */
[----:B------:R-:W-:-:S02]  /*0c00*/  UIADD3 UR4, UPT, UPT, UR4, 0x20, URZ ;  /* 0x0000002004047890 */ /* 0x000fc4000fffe0ff */
[----:B------:R-:W-:Y:S02]  /*0c10*/  UIADD3.X UR9, UPT, UPT, URZ, UR9, URZ, UP0, !UPT ;  /* 0x00000009ff097290 */ /* 0x000fe400087fe4ff */
[----:B------:R-:W-:Y:S01]  /*0c20*/  UISETP.NE.AND UP0, UPT, UR4, URZ, UPT ;  /* 0x000000ff0400728c */ /* 0x000fe2000bf05270 */
[----:B------:R-:W-:Y:S01]  /*0c30*/  IADD3 R0, PT, PT, R0, 0x4000, RZ ;  /* 0x0000400000007810 */ /* 0x000fe20007ffe0ff */
[----:B---3--:R-:W-:-:S04]  /*0c40*/  FMUL R10, R9, 32412 ;  /* 0x46fd3800090a7820 */ /* 0x008fc80000400000 */
[----:B----4-:R-:W-:-:S05]  /*0c50*/  FFMA R9, R10, R11, R15 ;  /* 0x0000000b0a097223 */ /* 0x010fca000000000f */
[----:B------:R2:W-:Y:S01]  /*0c60*/  STG.E desc[UR6][R2.64], R9 ;  /* 0x0000000902007986 */ /* 0x0005e2000c101906 */
[----:B------:R-:W-:Y:S05]  /*0c70*/  BRA.U UP0, `(.L_x_0) ;  /* 0xfffffff5003c7547 */ /* 0x000fea000b83ffff */
[----:B------:R-:W-:Y:S05]  /*0c80*/  EXIT ;  /* 0x000000000000794d */ /* 0x000fea0003800000 */
.L_x_1:
[----:B------:R-:W-:-:S00]  /*0c90*/  BRA `(.L_x_1) ;  /* 0xfffffffc00fc7947 */ /* 0x000fc0000383ffff */
[----:B------:R-:W-:-:S00]  /*0ca0*/  NOP ;  /* 0x0000000000007918 */ /* 0x000fc00000000000 */
        /* <DEDUP_REMOVED lines=13> */
.L_x_2:


//--------------------- .nv.shared.reserved.0     --------------------------
	.section	.nv.shared.reserved.0,"aw",@nobits
	.weak		__nv_reservedSMEM_offset_0_alias
	.size		__nv_reservedSMEM_offset_0_alias, 0, 64
	.other		__nv_reservedSMEM_offset_0_alias,@"STO_CUDA_RESERVED_SHARED STV_DEFAULT"
__nv_reservedSMEM_offset_0_alias:
	.zero		0
	.zero		64


//--------------------- .nv.constant0._Z11gemm_kernelPfS_S_ --------------------------
	.section	.nv.constant0._Z11gemm_kernelPfS_S_,"a",@progbits
	.sectionflags	@""
	.align	4
.nv.constant0._Z11gemm_kernelPfS_S_:
	.zero		920


//--------------------- SYMBOLS --------------------------

	.type		.nv.reservedSmem.offset0,@object
	.size		.nv.reservedSmem.offset0,0x4
